//
// Generated by NVIDIA NVVM Compiler
//
// Compiler Build ID: CL-36424714
// Cuda compilation tools, release 13.0, V13.0.88
// Based on NVVM 20.0.0
//

.version 9.0
.target sm_100
.address_size 64

	// .globl	_Z8calcSinePfS_i
.global .align 4 .b8 __cudart_i2opi_f[24] = {65, 144, 67, 60, 153, 149, 98, 219, 192, 221, 52, 245, 209, 87, 39, 252, 41, 21, 68, 78, 110, 131, 249, 162};

.visible .entry _Z8calcSinePfS_i(
	.param .u64 .ptr .align 1 _Z8calcSinePfS_i_param_0,
	.param .u64 .ptr .align 1 _Z8calcSinePfS_i_param_1,
	.param .u32 _Z8calcSinePfS_i_param_2
)
{
	.local .align 4 .b8 	__local_depot0[28];
	.reg .b64 	%SP;
	.reg .b64 	%SPL;
	.reg .pred 	%p<10>;
	.reg .b32 	%r<45>;
	.reg .b32 	%f<28>;
	.reg .b64 	%rd<29>;
	.reg .b64 	%fd<3>;

	mov.u64 	%SPL, __local_depot0;
	ld.param.u64 	%rd9, [_Z8calcSinePfS_i_param_0];
	ld.param.u64 	%rd10, [_Z8calcSinePfS_i_param_1];
	ld.param.u32 	%r16, [_Z8calcSinePfS_i_param_2];
	add.u64 	%rd1, %SPL, 0;
	mov.u32 	%r17, %tid.x;
	mov.u32 	%r18, %ctaid.x;
	mov.u32 	%r19, %ntid.x;
	mad.lo.s32 	%r1, %r18, %r19, %r17;
	setp.ge.s32 	%p1, %r1, %r16;
	@%p1 bra 	$L__BB0_10;
	cvta.to.global.u64 	%rd12, %rd9;
	mul.wide.s32 	%rd13, %r1, 4;
	add.s64 	%rd14, %rd12, %rd13;
	ld.global.f32 	%f1, [%rd14];
	mul.f32 	%f7, %f1, 0f3F22F983;
	cvt.rni.s32.f32 	%r44, %f7;
	cvt.rn.f32.s32 	%f8, %r44;
	fma.rn.f32 	%f9, %f8, 0fBFC90FDA, %f1;
	fma.rn.f32 	%f10, %f8, 0fB3A22168, %f9;
	fma.rn.f32 	%f27, %f8, 0fA7C234C5, %f10;
	abs.f32 	%f3, %f1;
	setp.ltu.f32 	%p2, %f3, 0f47CE4780;
	@%p2 bra 	$L__BB0_9;
	setp.neu.f32 	%p3, %f3, 0f7F800000;
	@%p3 bra 	$L__BB0_4;
	mov.f32 	%f13, 0f00000000;
	mul.rn.f32 	%f27, %f1, %f13;
	mov.b32 	%r44, 0;
	bra.uni 	$L__BB0_9;
$L__BB0_4:
	mov.b32 	%r3, %f1;
	shl.b32 	%r21, %r3, 8;
	or.b32  	%r4, %r21, -2147483648;
	mov.b64 	%rd28, 0;
	mov.b32 	%r41, 0;
	mov.u64 	%rd26, __cudart_i2opi_f;
	mov.u64 	%rd27, %rd1;
$L__BB0_5:
	.pragma "nounroll";
	ld.global.nc.u32 	%r22, [%rd26];
	mad.wide.u32 	%rd17, %r22, %r4, %rd28;
	shr.u64 	%rd28, %rd17, 32;
	st.local.u32 	[%rd27], %rd17;
	add.s32 	%r41, %r41, 1;
	add.s64 	%rd27, %rd27, 4;
	add.s64 	%rd26, %rd26, 4;
	setp.ne.s32 	%p4, %r41, 6;
	@%p4 bra 	$L__BB0_5;
	shr.u32 	%r23, %r3, 23;
	st.local.u32 	[%rd1+24], %rd28;
	and.b32  	%r7, %r23, 31;
	and.b32  	%r24, %r23, 224;
	add.s32 	%r25, %r24, -128;
	shr.u32 	%r26, %r25, 5;
	mul.wide.u32 	%rd18, %r26, 4;
	sub.s64 	%rd8, %rd1, %rd18;
	ld.local.u32 	%r42, [%rd8+24];
	ld.local.u32 	%r43, [%rd8+20];
	setp.eq.s32 	%p5, %r7, 0;
	@%p5 bra 	$L__BB0_8;
	shf.l.wrap.b32 	%r42, %r43, %r42, %r7;
	ld.local.u32 	%r27, [%rd8+16];
	shf.l.wrap.b32 	%r43, %r27, %r43, %r7;
$L__BB0_8:
	shr.u32 	%r28, %r42, 30;
	shf.l.wrap.b32 	%r29, %r43, %r42, 2;
	shl.b32 	%r30, %r43, 2;
	shr.u32 	%r31, %r29, 31;
	add.s32 	%r32, %r31, %r28;
	neg.s32 	%r33, %r32;
	setp.lt.s32 	%p6, %r3, 0;
	selp.b32 	%r44, %r33, %r32, %p6;
	xor.b32  	%r34, %r29, %r3;
	shr.s32 	%r35, %r29, 31;
	xor.b32  	%r36, %r35, %r29;
	xor.b32  	%r37, %r35, %r30;
	cvt.u64.u32 	%rd19, %r36;
	shl.b64 	%rd20, %rd19, 32;
	cvt.u64.u32 	%rd21, %r37;
	or.b64  	%rd22, %rd20, %rd21;
	cvt.rn.f64.s64 	%fd1, %rd22;
	mul.f64 	%fd2, %fd1, 0d3BF921FB54442D19;
	cvt.rn.f32.f64 	%f11, %fd2;
	neg.f32 	%f12, %f11;
	setp.lt.s32 	%p7, %r34, 0;
	selp.f32 	%f27, %f12, %f11, %p7;
$L__BB0_9:
	mul.rn.f32 	%f14, %f27, %f27;
	and.b32  	%r39, %r44, 1;
	setp.eq.b32 	%p8, %r39, 1;
	selp.f32 	%f15, 0f3F800000, %f27, %p8;
	fma.rn.f32 	%f16, %f14, %f15, 0f00000000;
	fma.rn.f32 	%f17, %f14, 0f37CBAC00, 0fBAB607ED;
	selp.f32 	%f18, %f17, 0fB94D4153, %p8;
	selp.f32 	%f19, 0f3D2AAABB, 0f3C0885E4, %p8;
	fma.rn.f32 	%f20, %f18, %f14, %f19;
	selp.f32 	%f21, 0fBEFFFFFF, 0fBE2AAAA8, %p8;
	fma.rn.f32 	%f22, %f20, %f14, %f21;
	fma.rn.f32 	%f23, %f22, %f16, %f15;
	and.b32  	%r40, %r44, 2;
	setp.eq.s32 	%p9, %r40, 0;
	mov.f32 	%f24, 0f00000000;
	sub.f32 	%f25, %f24, %f23;
	selp.f32 	%f26, %f23, %f25, %p9;
	cvta.to.global.u64 	%rd23, %rd10;
	add.s64 	%rd25, %rd23, %rd13;
	st.global.f32 	[%rd25], %f26;
$L__BB0_10:
	ret;

}


// ===== COMPILED SASS (sm_100) =====

	.target	sm_100

	.elftype	@"ET_EXEC"


//--------------------- .note.nv.tkinfo           --------------------------
	.section	.note.nv.tkinfo,"",@"SHT_NOTE"
	.sectionflags	@"SHF_NOTE_NV_TKINFO"
	.tkinfo
        /*0018*/ 	.word	0x00000002
        /*0030*/ 	.string	""
        /*0030*/ 	.string	"ptxas"
        /*0030*/ 	.string	"Cuda compilation tools, release 13.0, V13.0.88"
        /*0030*/ 	.string	"Build cuda_13.0.r13.0/compiler.36424714_0"
        /*0030*/ 	.string	"-arch sm_100 -m 64 "



//--------------------- .note.nv.cuinfo           --------------------------
	.section	.note.nv.cuinfo,"",@"SHT_NOTE"
	.sectionflags	@"SHF_NOTE_NV_CUINFO"
        /*0018*/ 	.short	0x0002
        /*001a*/ 	.short	0x0064
        /*001c*/ 	.short	0x0082
	.zero		2


//--------------------- .nv.info                  --------------------------
	.section	.nv.info,"",@"SHT_CUDA_INFO"
	.align	4


	//----- nvinfo : EIATTR_REGCOUNT
	.align		4
        /*0000*/ 	.byte	0x04, 0x2f
        /*0002*/ 	.short	(.L_2 - .L_1)
	.align		4
.L_1:
        /*0004*/ 	.word	index@(_Z8calcSinePfS_i)
        /*0008*/ 	.word	0x00000012


	//----- nvinfo : EIATTR_FRAME_SIZE
	.align		4
.L_2:
        /*000c*/ 	.byte	0x04, 0x11
        /*000e*/ 	.short	(.L_4 - .L_3)
	.align		4
.L_3:
        /*0010*/ 	.word	index@(_Z8calcSinePfS_i)
        /*0014*/ 	.word	0x00000000


	//----- nvinfo : EIATTR_MIN_STACK_SIZE
	.align		4
.L_4:
        /*0018*/ 	.byte	0x04, 0x12
        /*001a*/ 	.short	(.L_6 - .L_5)
	.align		4
.L_5:
        /*001c*/ 	.word	index@(_Z8calcSinePfS_i)
        /*0020*/ 	.word	0x00000000
.L_6:


//--------------------- .nv.compat                --------------------------
	.section	.nv.compat,"",@"SHT_CUDA_COMPAT_INFO"
	.align	4
        /*0000*/ 	.byte	0x02, 0x09, 0x00, 0x00, 0x02, 0x02, 0x01, 0x00, 0x02, 0x05, 0x05, 0x00, 0x03, 0x07, 0x01, 0x01
        /*0010*/ 	.byte	0x02, 0x03, 0x00, 0x00, 0x02, 0x06, 0x01, 0x00, 0x04, 0x0b, 0x08, 0x00, 0x01, 0x00, 0x00, 0x00
        /*0020*/ 	.byte	0x00, 0x00, 0x00, 0x00


//--------------------- .nv.info._Z8calcSinePfS_i --------------------------
	.section	.nv.info._Z8calcSinePfS_i,"",@"SHT_CUDA_INFO"
	.sectionflags	@""
	.align	4


	//----- nvinfo : EIATTR_CUDA_API_VERSION
	.align		4
        /*0000*/ 	.byte	0x04, 0x37
        /*0002*/ 	.short	(.L_8 - .L_7)
.L_7:
        /*0004*/ 	.word	0x00000082


	//----- nvinfo : EIATTR_KPARAM_INFO
	.align		4
.L_8:
        /*0008*/ 	.byte	0x04, 0x17
        /*000a*/ 	.short	(.L_10 - .L_9)
.L_9:
        /*000c*/ 	.word	0x00000000
        /*0010*/ 	.short	0x0002
        /*0012*/ 	.short	0x0010
        /*0014*/ 	.byte	0x00, 0xf0, 0x11, 0x00


	//----- nvinfo : EIATTR_KPARAM_INFO
	.align		4
.L_10:
        /*0018*/ 	.byte	0x04, 0x17
        /*001a*/ 	.short	(.L_12 - .L_11)
.L_11:
        /*001c*/ 	.word	0x00000000
        /*0020*/ 	.short	0x0001
        /*0022*/ 	.short	0x0008
        /*0024*/ 	.byte	0x00, 0xf5, 0x21, 0x00


	//----- nvinfo : EIATTR_KPARAM_INFO
	.align		4
.L_12:
        /*0028*/ 	.byte	0x04, 0x17
        /*002a*/ 	.short	(.L_14 - .L_13)
.L_13:
        /*002c*/ 	.word	0x00000000
        /*0030*/ 	.short	0x0000
        /*0032*/ 	.short	0x0000
        /*0034*/ 	.byte	0x00, 0xf5, 0x21, 0x00


	//----- nvinfo : EIATTR_SPARSE_MMA_MASK
	.align		4
.L_14:
        /*0038*/ 	.byte	0x03, 0x50
        /*003a*/ 	.short	0x0000


	//----- nvinfo : EIATTR_MAXREG_COUNT
	.align		4
        /*003c*/ 	.byte	0x03, 0x1b
        /*003e*/ 	.short	0x00ff


	//----- nvinfo : EIATTR_MERCURY_ISA_VERSION
	.align		4
        /*0040*/ 	.byte	0x03, 0x5f
        /*0042*/ 	.short	0x0101


	//----- nvinfo : EIATTR_VRC_CTA_INIT_COUNT
	.align		4
        /*0044*/ 	.byte	0x02, 0x4a
	.zero		1
	.zero		1


	//----- nvinfo : EIATTR_EXIT_INSTR_OFFSETS
	.align		4
        /*0048*/ 	.byte	0x04, 0x1c
        /*004a*/ 	.short	(.L_16 - .L_15)


	//   ....[0]....
.L_15:
        /*004c*/ 	.word	0x00000070


	//   ....[1]....
        /*0050*/ 	.word	0x000008a0


	//----- nvinfo : EIATTR_CRS_STACK_SIZE
	.align		4
.L_16:
        /*0054*/ 	.byte	0x04, 0x1e
        /*0056*/ 	.short	(.L_18 - .L_17)
.L_17:
        /*0058*/ 	.word	0x00000000


	//----- nvinfo : EIATTR_CBANK_PARAM_SIZE
	.align		4
.L_18:
        /*005c*/ 	.byte	0x03, 0x19
        /*005e*/ 	.short	0x0014


	//----- nvinfo : EIATTR_PARAM_CBANK
	.align		4
        /*0060*/ 	.byte	0x04, 0x0a
        /*0062*/ 	.short	(.L_20 - .L_19)
	.align		4
.L_19:
        /*0064*/ 	.word	index@(.nv.constant0._Z8calcSinePfS_i)
        /*0068*/ 	.short	0x0380
        /*006a*/ 	.short	0x0014


	//----- nvinfo : EIATTR_SW_WAR
	.align		4
.L_20:
        /*006c*/ 	.byte	0x04, 0x36
        /*006e*/ 	.short	(.L_22 - .L_21)
.L_21:
        /*0070*/ 	.word	0x00000008
.L_22:


//--------------------- .nv.callgraph             --------------------------
	.section	.nv.callgraph,"",@"SHT_CUDA_CALLGRAPH"
	.align	4
	.sectionentsize	8
	.align		4
        /*0000*/ 	.word	0x00000000
	.align		4
        /*0004*/ 	.word	0xffffffff
	.align		4
        /*0008*/ 	.word	0x00000000
	.align		4
        /*000c*/ 	.word	0xfffffffe
	.align		4
        /*0010*/ 	.word	0x00000000
	.align		4
        /*0014*/ 	.word	0xfffffffd
	.align		4
        /*0018*/ 	.word	0x00000000
	.align		4
        /*001c*/ 	.word	0xfffffffc


//--------------------- .nv.constant4             --------------------------
	.section	.nv.constant4,"a",@progbits
	.align	8
	.align		8
.nv.constant4:
        /*0000*/ 	.dword	__cudart_i2opi_f


//--------------------- .text._Z8calcSinePfS_i    --------------------------
	.section	.text._Z8calcSinePfS_i,"ax",@progbits
	.align	128
        .global         _Z8calcSinePfS_i
        .type           _Z8calcSinePfS_i,@function
        .size           _Z8calcSinePfS_i,(.L_x_6 - _Z8calcSinePfS_i)
        .other          _Z8calcSinePfS_i,@"STO_CUDA_ENTRY STV_DEFAULT"
_Z8calcSinePfS_i:
.text._Z8calcSinePfS_i:
[----:B------:R-:W-:Y:S01]  /*0000*/  LDC R1, c[0x0][0x37c] ;  /* 0x0000df00ff017b82 */ /* 0x000fe20000000800 */
[----:B------:R-:W0:Y:S07]  /*0010*/  S2R R2, SR_TID.X ;  /* 0x0000000000027919 */ /* 0x000e2e0000002100 */
[----:B------:R-:W0:Y:S01]  /*0020*/  S2UR UR4, SR_CTAID.X ;  /* 0x00000000000479c3 */ /* 0x000e220000002500 */
[----:B------:R-:W1:Y:S07]  /*0030*/  LDCU UR5, c[0x0][0x390] ;  /* 0x00007200ff0577ac */ /* 0x000e6e0008000800 */
[----:B------:R-:W0:Y:S02]  /*0040*/  LDC R3, c[0x0][0x360] ;  /* 0x0000d800ff037b82 */ /* 0x000e240000000800 */
[----:B0-----:R-:W-:-:S05]  /*0050*/  IMAD R2, R3, UR4, R2 ;  /* 0x0000000403027c24 */ /* 0x001fca000f8e0202 */
[----:B-1----:R-:W-:-:S13]  /*0060*/  ISETP.GE.AND P0, PT, R2, UR5, PT ;  /* 0x0000000502007c0c */ /* 0x002fda000bf06270 */
[----:B------:R-:W-:Y:S05]  /*0070*/  @P0 EXIT ;  /* 0x000000000000094d */ /* 0x000fea0003800000 */
[----:B------:R-:W0:Y:S01]  /*0080*/  LDC.64 R4, c[0x0][0x380] ;  /* 0x0000e000ff047b82 */ /* 0x000e220000000a00 */
[----:B------:R-:W1:Y:S01]  /*0090*/  LDCU.64 UR6, c[0x0][0x358] ;  /* 0x00006b00ff0677ac */ /* 0x000e620008000a00 */
[----:B0-----:R-:W-:-:S05]  /*00a0*/  IMAD.WIDE R4, R2, 0x4, R4 ;  /* 0x0000000402047825 */ /* 0x001fca00078e0204 */
[----:B-1----:R-:W2:Y:S01]  /*00b0*/  LDG.E R0, desc[UR6][R4.64] ;  /* 0x0000000604007981 */ /* 0x002ea2000c1e1900 */
[----:B------:R-:W-:Y:S01]  /*00c0*/  BSSY.RECONVERGENT B0, `(.L_x_0) ;  /* 0x0000069000007945 */ /* 0x000fe20003800200 */
[C---:B--2---:R-:W-:Y:S01]  /*00d0*/  FMUL R3, R0.reuse, 0.63661974668502807617 ;  /* 0x3f22f98300037820 */ /* 0x044fe20000400000 */
[----:B------:R-:W-:-:S05]  /*00e0*/  FSETP.GE.AND P0, PT, |R0|, 105615, PT ;  /* 0x47ce47800000780b */ /* 0x000fca0003f06200 */
[----:B------:R-:W0:Y:S02]  /*00f0*/  F2I.NTZ R3, R3 ;  /* 0x0000000300037305 */ /* 0x000e240000203100 */
[----:B0-----:R-:W-:-:S05]  /*0100*/  I2FP.F32.S32 R7, R3 ;  /* 0x0000000300077245 */ /* 0x001fca0000201400 */
[----:B------:R-:W-:-:S04]  /*0110*/  FFMA R6, R7, -1.5707962512969970703, R0 ;  /* 0xbfc90fda07067823 */ /* 0x000fc80000000000 */
[----:B------:R-:W-:-:S04]  /*0120*/  FFMA R6, R7, -7.5497894158615963534e-08, R6 ;  /* 0xb3a2216807067823 */ /* 0x000fc80000000006 */
[----:B------:R-:W-:Y:S01]  /*0130*/  FFMA R6, R7, -5.3903029534742383927e-15, R6 ;  /* 0xa7c234c507067823 */ /* 0x000fe20000000006 */
[----:B------:R-:W-:Y:S06]  /*0140*/  @!P0 BRA `(.L_x_1) ;  /* 0x0000000400808947 */ /* 0x000fec0003800000 */
[----:B------:R-:W-:-:S13]  /*0150*/  FSETP.NEU.AND P0, PT, |R0|, +INF , PT ;  /* 0x7f8000000000780b */ /* 0x000fda0003f0d200 */
[----:B------:R-:W-:Y:S01]  /*0160*/  @!P0 FMUL R6, RZ, R0 ;  /* 0x00000000ff068220 */ /* 0x000fe20000400000 */
[----:B------:R-:W-:Y:S01]  /*0170*/  @!P0 IMAD.MOV.U32 R3, RZ, RZ, RZ ;  /* 0x000000ffff038224 */ /* 0x000fe200078e00ff */
[----:B------:R-:W-:Y:S06]  /*0180*/  @!P0 BRA `(.L_x_1) ;  /* 0x0000000400708947 */ /* 0x000fec0003800000 */
[----:B------:R-:W-:Y:S01]  /*0190*/  IMAD.SHL.U32 R3, R0, 0x100, RZ ;  /* 0x0000010000037824 */ /* 0x000fe200078e00ff */
[----:B------:R-:W0:Y:S01]  /*01a0*/  LDCU.64 UR8, c[0x4][URZ] ;  /* 0x01000000ff0877ac */ /* 0x000e220008000a00 */
[----:B------:R-:W-:Y:S02]  /*01b0*/  IMAD.MOV.U32 R11, RZ, RZ, RZ ;  /* 0x000000ffff0b7224 */ /* 0x000fe400078e00ff */
[----:B------:R-:W-:Y:S01]  /*01c0*/  IMAD.MOV.U32 R8, RZ, RZ, RZ ;  /* 0x000000ffff087224 */ /* 0x000fe200078e00ff */
[----:B------:R-:W-:Y:S01]  /*01d0*/  LOP3.LUT R3, R3, 0x80000000, RZ, 0xfc, !PT ;  /* 0x8000000003037812 */ /* 0x000fe200078efcff */
[----:B------:R-:W-:Y:S01]  /*01e0*/  UMOV UR5, URZ ;  /* 0x000000ff00057c82 */ /* 0x000fe20008000000 */
[----:B------:R-:W-:-:S05]  /*01f0*/  UMOV UR4, URZ ;  /* 0x000000ff00047c82 */ /* 0x000fca0008000000 */
.L_x_2:
[----:B0-----:R-:W-:Y:S01]  /*0200*/  IMAD.U32 R6, RZ, RZ, UR8 ;  /* 0x00000008ff067e24 */ /* 0x001fe2000f8e00ff */
[----:B------:R-:W-:-:S05]  /*0210*/  MOV R7, UR9 ;  /* 0x0000000900077c02 */ /* 0x000fca0008000f00 */
[----:B------:R-:W2:Y:S01]  /*0220*/  LDG.E.CONSTANT R4, desc[UR6][R6.64] ;  /* 0x0000000606047981 */ /* 0x000ea2000c1e9900 */
[----:B------:R-:W-:Y:S01]  /*0230*/  UIADD3 UR4, UPT, UPT, UR4, 0x1, URZ ;  /* 0x0000000104047890 */ /* 0x000fe2000fffe0ff */
[C---:B------:R-:W-:Y:S01]  /*0240*/  ISETP.EQ.AND P0, PT, R8.reuse, RZ, PT ;  /* 0x000000ff0800720c */ /* 0x040fe20003f02270 */
[----:B------:R-:W-:Y:S01]  /*0250*/  UIADD3 UR8, UP1, UPT, UR8, 0x4, URZ ;  /* 0x0000000408087890 */ /* 0x000fe2000ff3e0ff */
[C---:B------:R-:W-:Y:S01]  /*0260*/  ISETP.EQ.AND P1, PT, R8.reuse, 0x4, PT ;  /* 0x000000040800780c */ /* 0x040fe20003f22270 */
[----:B------:R-:W-:Y:S01]  /*0270*/  UISETP.NE.AND UP0, UPT, UR4, 0x6, UPT ;  /* 0x000000060400788c */ /* 0x000fe2000bf05270 */
[C---:B------:R-:W-:Y:S01]  /*0280*/  ISETP.EQ.AND P2, PT, R8.reuse, 0x8, PT ;  /* 0x000000080800780c */ /* 0x040fe20003f42270 */
[----:B------:R-:W-:Y:S01]  /*0290*/  UIADD3.X UR9, UPT, UPT, URZ, UR9, URZ, UP1, !UPT ;  /* 0x00000009ff097290 */ /* 0x000fe20008ffe4ff */
[C---:B------:R-:W-:Y:S02]  /*02a0*/  ISETP.EQ.AND P3, PT, R8.reuse, 0xc, PT ;  /* 0x0000000c0800780c */ /* 0x040fe40003f62270 */
[----:B------:R-:W-:-:S02]  /*02b0*/  ISETP.EQ.AND P4, PT, R8, 0x10, PT ;  /* 0x000000100800780c */ /* 0x000fc40003f82270 */
[C---:B------:R-:W-:Y:S01]  /*02c0*/  ISETP.EQ.AND P5, PT, R8.reuse, 0x14, PT ;  /* 0x000000140800780c */ /* 0x040fe20003fa2270 */
[----:B------:R-:W-:Y:S02]  /*02d0*/  VIADD R8, R8, 0x4 ;  /* 0x0000000408087836 */ /* 0x000fe40000000000 */
[----:B--2---:R-:W-:-:S03]  /*02e0*/  IMAD.WIDE.U32 R4, R4, R3, RZ ;  /* 0x0000000304047225 */ /* 0x004fc600078e00ff */
[----:B------:R-:W-:-:S04]  /*02f0*/  IADD3 R4, P6, PT, R4, R11, RZ ;  /* 0x0000000b04047210 */ /* 0x000fc80007fde0ff */
[----:B------:R-:W-:Y:S01]  /*0300*/  IADD3.X R11, PT, PT, R5, UR5, RZ, P6, !PT ;  /* 0x00000005050b7c10 */ /* 0x000fe2000b7fe4ff */
[--C-:B------:R-:W-:Y:S01]  /*0310*/  @P0 IMAD.MOV.U32 R9, RZ, RZ, R4.reuse ;  /* 0x000000ffff090224 */ /* 0x100fe200078e0004 */
[----:B------:R-:W-:Y:S01]  /*0320*/  @P4 MOV R14, R4 ;  /* 0x00000004000e4202 */ /* 0x000fe20000000f00 */
[--C-:B------:R-:W-:Y:S02]  /*0330*/  @P1 IMAD.MOV.U32 R10, RZ, RZ, R4.reuse ;  /* 0x000000ffff0a1224 */ /* 0x100fe400078e0004 */
[--C-:B------:R-:W-:Y:S02]  /*0340*/  @P2 IMAD.MOV.U32 R12, RZ, RZ, R4.reuse ;  /* 0x000000ffff0c2224 */ /* 0x100fe400078e0004 */
[--C-:B------:R-:W-:Y:S02]  /*0350*/  @P3 IMAD.MOV.U32 R13, RZ, RZ, R4.reuse ;  /* 0x000000ffff0d3224 */ /* 0x100fe400078e0004 */
[----:B------:R-:W-:Y:S01]  /*0360*/  @P5 IMAD.MOV.U32 R15, RZ, RZ, R4 ;  /* 0x000000ffff0f5224 */ /* 0x000fe200078e0004 */
[----:B------:R-:W-:Y:S06]  /*0370*/  BRA.U UP0, `(.L_x_2) ;  /* 0xfffffffd00a07547 */ /* 0x000fec000b83ffff */
[----:B------:R-:W-:Y:S01]  /*0380*/  SHF.R.U32.HI R3, RZ, 0x17, R0 ;  /* 0x00000017ff037819 */ /* 0x000fe20000011600 */
[----:B------:R-:W-:Y:S03]  /*0390*/  BSSY.RECONVERGENT B1, `(.L_x_3) ;  /* 0x0000029000017945 */ /* 0x000fe60003800200 */
[C---:B------:R-:W-:Y:S02]  /*03a0*/  LOP3.LUT R4, R3.reuse, 0xe0, RZ, 0xc0, !PT ;  /* 0x000000e003047812 */ /* 0x040fe400078ec0ff */
[----:B------:R-:W-:-:S03]  /*03b0*/  LOP3.LUT P6, RZ, R3, 0x1f, RZ, 0xc0, !PT ;  /* 0x0000001f03ff7812 */ /* 0x000fc600078cc0ff */
[----:B------:R-:W-:-:S05]  /*03c0*/  VIADD R4, R4, 0xffffff80 ;  /* 0xffffff8004047836 */ /* 0x000fca0000000000 */
[----:B------:R-:W-:-:S05]  /*03d0*/  SHF.R.U32.HI R4, RZ, 0x5, R4 ;  /* 0x00000005ff047819 */ /* 0x000fca0000011604 */
[----:B------:R-:W-:-:S05]  /*03e0*/  IMAD.U32 R6, R4, -0x4, RZ ;  /* 0xfffffffc04067824 */ /* 0x000fca00078e00ff */
[C---:B------:R-:W-:Y:S02]  /*03f0*/  ISETP.EQ.AND P3, PT, R6.reuse, -0x18, PT ;  /* 0xffffffe80600780c */ /* 0x040fe40003f62270 */
[C---:B------:R-:W-:Y:S02]  /*0400*/  ISETP.EQ.AND P4, PT, R6.reuse, -0x14, PT ;  /* 0xffffffec0600780c */ /* 0x040fe40003f82270 */
[C---:B------:R-:W-:Y:S02]  /*0410*/  ISETP.EQ.AND P2, PT, R6.reuse, -0x10, PT ;  /* 0xfffffff00600780c */ /* 0x040fe40003f42270 */
[C---:B------:R-:W-:Y:S02]  /*0420*/  ISETP.EQ.AND P1, PT, R6.reuse, -0xc, PT ;  /* 0xfffffff40600780c */ /* 0x040fe40003f22270 */
[C---:B------:R-:W-:Y:S02]  /*0430*/  ISETP.EQ.AND P0, PT, R6.reuse, -0x8, PT ;  /* 0xfffffff80600780c */ /* 0x040fe40003f02270 */
[----:B------:R-:W-:-:S03]  /*0440*/  ISETP.EQ.AND P5, PT, R6, RZ, PT ;  /* 0x000000ff0600720c */ /* 0x000fc60003fa2270 */
[----:B------:R-:W-:Y:S02]  /*0450*/  @P3 MOV R4, R9 ;  /* 0x0000000900043202 */ /* 0x000fe40000000f00 */
[C---:B------:R-:W-:Y:S01]  /*0460*/  ISETP.EQ.AND P3, PT, R6.reuse, -0x4, PT ;  /* 0xfffffffc0600780c */ /* 0x040fe20003f62270 */
[----:B------:R-:W-:Y:S02]  /*0470*/  @P4 IMAD.MOV.U32 R5, RZ, RZ, R9 ;  /* 0x000000ffff054224 */ /* 0x000fe400078e0009 */
[----:B------:R-:W-:Y:S01]  /*0480*/  @P4 IMAD.MOV.U32 R4, RZ, RZ, R10 ;  /* 0x000000ffff044224 */ /* 0x000fe200078e000a */
[----:B------:R-:W-:Y:S01]  /*0490*/  ISETP.EQ.AND P4, PT, R6, 0x4, PT ;  /* 0x000000040600780c */ /* 0x000fe20003f82270 */
[----:B------:R-:W-:Y:S02]  /*04a0*/  @P2 IMAD.MOV.U32 R4, RZ, RZ, R12 ;  /* 0x000000ffff042224 */ /* 0x000fe400078e000c */
[----:B------:R-:W-:Y:S02]  /*04b0*/  @P1 IMAD.MOV.U32 R4, RZ, RZ, R13 ;  /* 0x000000ffff041224 */ /* 0x000fe400078e000d */
[----:B------:R-:W-:-:S02]  /*04c0*/  @P0 IMAD.MOV.U32 R4, RZ, RZ, R14 ;  /* 0x000000ffff040224 */ /* 0x000fc400078e000e */
[----:B------:R-:W-:Y:S01]  /*04d0*/  @P2 IMAD.MOV.U32 R5, RZ, RZ, R10 ;  /* 0x000000ffff052224 */ /* 0x000fe200078e000a */
[----:B------:R-:W-:Y:S01]  /*04e0*/  @P1 MOV R5, R12 ;  /* 0x0000000c00051202 */ /* 0x000fe20000000f00 */
[----:B------:R-:W-:Y:S01]  /*04f0*/  @P0 IMAD.MOV.U32 R5, RZ, RZ, R13 ;  /* 0x000000ffff050224 */ /* 0x000fe200078e000d */
[----:B------:R-:W-:Y:S01]  /*0500*/  @P3 MOV R4, R15 ;  /* 0x0000000f00043202 */ /* 0x000fe20000000f00 */
[----:B------:R-:W-:Y:S02]  /*0510*/  @P5 IMAD.MOV.U32 R4, RZ, RZ, R11 ;  /* 0x000000ffff045224 */ /* 0x000fe400078e000b */
[----:B------:R-:W-:Y:S02]  /*0520*/  @P3 IMAD.MOV.U32 R5, RZ, RZ, R14 ;  /* 0x000000ffff053224 */ /* 0x000fe400078e000e */
[----:B------:R-:W-:Y:S02]  /*0530*/  @P5 IMAD.MOV.U32 R5, RZ, RZ, R15 ;  /* 0x000000ffff055224 */ /* 0x000fe400078e000f */
[----:B------:R-:W-:-:S02]  /*0540*/  @P4 IMAD.MOV.U32 R5, RZ, RZ, R11 ;  /* 0x000000ffff054224 */ /* 0x000fc400078e000b */
[----:B------:R-:W-:Y:S01]  /*0550*/  IMAD.MOV.U32 R8, RZ, RZ, R4 ;  /* 0x000000ffff087224 */ /* 0x000fe200078e0004 */
[----:B------:R-:W-:Y:S06]  /*0560*/  @!P6 BRA `(.L_x_4) ;  /* 0x00000000002ce947 */ /* 0x000fec0003800000 */
[----:B------:R-:W-:Y:S01]  /*0570*/  @P2 MOV R4, R9 ;  /* 0x0000000900042202 */ /* 0x000fe20000000f00 */
[----:B------:R-:W-:Y:S01]  /*0580*/  @P1 IMAD.MOV.U32 R4, RZ, RZ, R10 ;  /* 0x000000ffff041224 */ /* 0x000fe200078e000a */
[----:B------:R-:W-:Y:S01]  /*0590*/  LOP3.LUT R3, R3, 0x1f, RZ, 0xc0, !PT ;  /* 0x0000001f03037812 */ /* 0x000fe200078ec0ff */
[----:B------:R-:W-:Y:S01]  /*05a0*/  @P0 IMAD.MOV.U32 R4, RZ, RZ, R12 ;  /* 0x000000ffff040224 */ /* 0x000fe200078e000c */
[----:B------:R-:W-:Y:S01]  /*05b0*/  ISETP.EQ.AND P0, PT, R6, 0x8, PT ;  /* 0x000000080600780c */ /* 0x000fe20003f02270 */
[----:B------:R-:W-:Y:S01]  /*05c0*/  @P3 IMAD.MOV.U32 R4, RZ, RZ, R13 ;  /* 0x000000ffff043224 */ /* 0x000fe200078e000d */
[----:B------:R-:W-:Y:S01]  /*05d0*/  SHF.L.W.U32.HI R8, R5, R3, R8 ;  /* 0x0000000305087219 */ /* 0x000fe20000010e08 */
[----:B------:R-:W-:Y:S01]  /*05e0*/  @P5 IMAD.MOV.U32 R4, RZ, RZ, R14 ;  /* 0x000000ffff045224 */ /* 0x000fe200078e000e */
[----:B------:R-:W-:-:S09]  /*05f0*/  @P4 MOV R4, R15 ;  /* 0x0000000f00044202 */ /* 0x000fd20000000f00 */
[----:B------:R-:W-:-:S05]  /*0600*/  @P0 IMAD.MOV.U32 R4, RZ, RZ, R11 ;  /* 0x000000ffff040224 */ /* 0x000fca00078e000b */
[----:B------:R-:W-:-:S07]  /*0610*/  SHF.L.W.U32.HI R5, R4, R3, R5 ;  /* 0x0000000304057219 */ /* 0x000fce0000010e05 */
.L_x_4:
[----:B------:R-:W-:Y:S05]  /*0620*/  BSYNC.RECONVERGENT B1 ;  /* 0x0000000000017941 */ /* 0x000fea0003800200 */
.L_x_3:
[C---:B------:R-:W-:Y:S01]  /*0630*/  SHF.L.W.U32.HI R9, R5.reuse, 0x2, R8 ;  /* 0x0000000205097819 */ /* 0x040fe20000010e08 */
[----:B------:R-:W-:Y:S01]  /*0640*/  IMAD.SHL.U32 R5, R5, 0x4, RZ ;  /* 0x0000000405057824 */ /* 0x000fe200078e00ff */
[----:B------:R-:W-:Y:S01]  /*0650*/  UMOV UR4, 0x54442d19 ;  /* 0x54442d1900047882 */ /* 0x000fe20000000000 */
[----:B------:R-:W-:Y:S01]  /*0660*/  UMOV UR5, 0x3bf921fb ;  /* 0x3bf921fb00057882 */ /* 0x000fe20000000000 */
[----:B------:R-:W-:Y:S02]  /*0670*/  SHF.R.S32.HI R4, RZ, 0x1f, R9 ;  /* 0x0000001fff047819 */ /* 0x000fe40000011409 */
[----:B------:R-:W-:Y:S02]  /*0680*/  ISETP.GE.AND P0, PT, R0, RZ, PT ;  /* 0x000000ff0000720c */ /* 0x000fe40003f06270 */
[C---:B------:R-:W-:Y:S02]  /*0690*/  LOP3.LUT R6, R4.reuse, R5, RZ, 0x3c, !PT ;  /* 0x0000000504067212 */ /* 0x040fe400078e3cff */
[----:B------:R-:W-:-:S02]  /*06a0*/  LOP3.LUT R7, R4, R9, RZ, 0x3c, !PT ;  /* 0x0000000904077212 */ /* 0x000fc400078e3cff */
[----:B------:R-:W-:Y:S02]  /*06b0*/  SHF.R.U32.HI R3, RZ, 0x1e, R8 ;  /* 0x0000001eff037819 */ /* 0x000fe40000011608 */
[----:B------:R-:W0:Y:S01]  /*06c0*/  I2F.F64.S64 R4, R6 ;  /* 0x0000000600047312 */ /* 0x000e220000301c00 */
[C---:B------:R-:W-:Y:S02]  /*06d0*/  LOP3.LUT R0, R9.reuse, R0, RZ, 0x3c, !PT ;  /* 0x0000000009007212 */ /* 0x040fe400078e3cff */
[----:B------:R-:W-:Y:S02]  /*06e0*/  LEA.HI R3, R9, R3, RZ, 0x1 ;  /* 0x0000000309037211 */ /* 0x000fe400078f08ff */
[----:B------:R-:W-:-:S03]  /*06f0*/  ISETP.GE.AND P1, PT, R0, RZ, PT ;  /* 0x000000ff0000720c */ /* 0x000fc60003f26270 */
[----:B------:R-:W-:-:S04]  /*0700*/  IMAD.MOV R0, RZ, RZ, -R3 ;  /* 0x000000ffff007224 */ /* 0x000fc800078e0a03 */
[----:B------:R-:W-:Y:S01]  /*0710*/  @!P0 IMAD.MOV.U32 R3, RZ, RZ, R0 ;  /* 0x000000ffff038224 */ /* 0x000fe200078e0000 */
[----:B0-----:R-:W-:-:S10]  /*0720*/  DMUL R4, R4, UR4 ;  /* 0x0000000404047c28 */ /* 0x001fd40008000000 */
[----:B------:R-:W0:Y:S02]  /*0730*/  F2F.F32.F64 R4, R4 ;  /* 0x0000000400047310 */ /* 0x000e240000301000 */
[----:B0-----:R-:W-:-:S07]  /*0740*/  FSEL R6, -R4, R4, !P1 ;  /* 0x0000000404067208 */ /* 0x001fce0004800100 */
.L_x_1:
[----:B------:R-:W-:Y:S05]  /*0750*/  BSYNC.RECONVERGENT B0 ;  /* 0x0000000000007941 */ /* 0x000fea0003800200 */
.L_x_0:
[----:B------:R-:W-:Y:S01]  /*0760*/  MOV R0, 0x37cbac00 ;  /* 0x37cbac0000007802 */ /* 0x000fe20000000f00 */
[----:B------:R-:W-:Y:S01]  /*0770*/  FMUL R7, R6, R6 ;  /* 0x0000000606077220 */ /* 0x000fe20000400000 */
[----:B------:R-:W-:Y:S01]  /*0780*/  LOP3.LUT R8, R3, 0x1, RZ, 0xc0, !PT ;  /* 0x0000000103087812 */ /* 0x000fe200078ec0ff */
[----:B------:R-:W0:Y:S01]  /*0790*/  LDC.64 R4, c[0x0][0x388] ;  /* 0x0000e200ff047b82 */ /* 0x000e220000000a00 */
[----:B------:R-:W-:Y:S02]  /*07a0*/  IMAD.MOV.U32 R9, RZ, RZ, 0x3effffff ;  /* 0x3effffffff097424 */ /* 0x000fe400078e00ff */
[----:B------:R-:W-:Y:S01]  /*07b0*/  FFMA R0, R7, R0, -0.0013887860113754868507 ;  /* 0xbab607ed07007423 */ /* 0x000fe20000000000 */
[----:B------:R-:W-:Y:S01]  /*07c0*/  ISETP.NE.U32.AND P0, PT, R8, 0x1, PT ;  /* 0x000000010800780c */ /* 0x000fe20003f05070 */
[----:B------:R-:W-:Y:S01]  /*07d0*/  IMAD.MOV.U32 R8, RZ, RZ, 0x3d2aaabb ;  /* 0x3d2aaabbff087424 */ /* 0x000fe200078e00ff */
[----:B------:R-:W-:Y:S02]  /*07e0*/  LOP3.LUT P1, RZ, R3, 0x2, RZ, 0xc0, !PT ;  /* 0x0000000203ff7812 */ /* 0x000fe4000782c0ff */
[----:B------:R-:W-:-:S02]  /*07f0*/  FSEL R0, R0, -0.00019574658654164522886, !P0 ;  /* 0xb94d415300007808 */ /* 0x000fc40004000000 */
[----:B------:R-:W-:Y:S02]  /*0800*/  FSEL R8, R8, 0.0083327032625675201416, !P0 ;  /* 0x3c0885e408087808 */ /* 0x000fe40004000000 */
[----:B------:R-:W-:-:S03]  /*0810*/  FSEL R3, -R9, -0.16666662693023681641, !P0 ;  /* 0xbe2aaaa809037808 */ /* 0x000fc60004000100 */
[----:B------:R-:W-:Y:S01]  /*0820*/  FFMA R8, R7, R0, R8 ;  /* 0x0000000007087223 */ /* 0x000fe20000000008 */
[----:B------:R-:W-:-:S03]  /*0830*/  FSEL R0, R6, 1, P0 ;  /* 0x3f80000006007808 */ /* 0x000fc60000000000 */
[C---:B------:R-:W-:Y:S02]  /*0840*/  FFMA R3, R7.reuse, R8, R3 ;  /* 0x0000000807037223 */ /* 0x040fe40000000003 */
[----:B------:R-:W-:-:S04]  /*0850*/  FFMA R7, R7, R0, RZ ;  /* 0x0000000007077223 */ /* 0x000fc800000000ff */
[----:B------:R-:W-:Y:S01]  /*0860*/  FFMA R3, R7, R3, R0 ;  /* 0x0000000307037223 */ /* 0x000fe20000000000 */
[----:B0-----:R-:W-:-:S04]  /*0870*/  IMAD.WIDE R4, R2, 0x4, R4 ;  /* 0x0000000402047825 */ /* 0x001fc800078e0204 */
[----:B------:R-:W-:-:S05]  /*0880*/  @P1 FADD R3, RZ, -R3 ;  /* 0x80000003ff031221 */ /* 0x000fca0000000000 */
[----:B------:R-:W-:Y:S01]  /*0890*/  STG.E desc[UR6][R4.64], R3 ;  /* 0x0000000304007986 */ /* 0x000fe2000c101906 */
[----:B------:R-:W-:Y:S05]  /*08a0*/  EXIT ;  /* 0x000000000000794d */ /* 0x000fea0003800000 */
.L_x_5:
[----:B------:R-:W-:-:S00]  /*08b0*/  BRA `(.L_x_5) ;  /* 0xfffffffc00fc7947 */ /* 0x000fc0000383ffff */
[----:B------:R-:W-:-:S00]  /*08c0*/  NOP ;  /* 0x0000000000007918 */ /* 0x000fc00000000000 */
        /* <DEDUP_REMOVED lines=11> */
.L_x_6:


//--------------------- .nv.global.init           --------------------------
	.section	.nv.global.init,"aw",@progbits
	.align	4
.nv.global.init:
	.type		__cudart_i2opi_f,@object
	.size		__cudart_i2opi_f,(.L_0 - __cudart_i2opi_f)
__cudart_i2opi_f:
        /*0000*/ 	.byte	0x41, 0x90, 0x43, 0x3c, 0x99, 0x95, 0x62, 0xdb, 0xc0, 0xdd, 0x34, 0xf5, 0xd1, 0x57, 0x27, 0xfc
        /*0010*/ 	.byte	0x29, 0x15, 0x44, 0x4e, 0x6e, 0x83, 0xf9, 0xa2
.L_0:


//--------------------- .nv.shared.reserved.0     --------------------------
	.section	.nv.shared.reserved.0,"aw",@nobits
	.weak		__nv_reservedSMEM_offset_0_alias
	.size		__nv_reservedSMEM_offset_0_alias, 0, 64
	.other		__nv_reservedSMEM_offset_0_alias,@"STO_CUDA_RESERVED_SHARED STV_DEFAULT"
__nv_reservedSMEM_offset_0_alias:
	.zero		0
	.zero		64


//--------------------- .nv.constant0._Z8calcSinePfS_i --------------------------
	.section	.nv.constant0._Z8calcSinePfS_i,"a",@progbits
	.sectionflags	@""
	.align	4
.nv.constant0._Z8calcSinePfS_i:
	.zero		916


//--------------------- SYMBOLS --------------------------

	.type		.nv.reservedSmem.offset0,@object
	.size		.nv.reservedSmem.offset0,0x4
